//
// Generated by NVIDIA NVVM Compiler
//
// Compiler Build ID: CL-36424714
// Cuda compilation tools, release 13.0, V13.0.88
// Based on NVVM 20.0.0
//

.version 9.0
.target sm_100
.address_size 64

	// .globl	_Z19wmma_example_kernelPK6__halfS1_PS_

.visible .entry _Z19wmma_example_kernelPK6__halfS1_PS_(
	.param .u64 .ptr .align 1 _Z19wmma_example_kernelPK6__halfS1_PS__param_0,
	.param .u64 .ptr .align 1 _Z19wmma_example_kernelPK6__halfS1_PS__param_1,
	.param .u64 .ptr .align 1 _Z19wmma_example_kernelPK6__halfS1_PS__param_2
)
{
	.reg .b16 	%rs<2>;
	.reg .b32 	%r<23>;
	.reg .b32 	%f<2>;
	.reg .b64 	%rd<7>;

	ld.param.u64 	%rd1, [_Z19wmma_example_kernelPK6__halfS1_PS__param_0];
	ld.param.u64 	%rd2, [_Z19wmma_example_kernelPK6__halfS1_PS__param_1];
	ld.param.u64 	%rd3, [_Z19wmma_example_kernelPK6__halfS1_PS__param_2];
	mov.f32 	%f1, 0f00000000;
	// begin inline asm
	{  cvt.rn.f16.f32 %rs1, %f1;}

	// end inline asm
	mov.b32 	%r1, {%rs1, %rs1};
	cvta.to.global.u64 	%rd4, %rd1;
	cvta.to.global.u64 	%rd5, %rd2;
	cvta.to.global.u64 	%rd6, %rd3;
	mov.b32 	%r2, 16;
	wmma.load.a.sync.aligned.row.m16n16k16.global.f16 	{%r3, %r4, %r5, %r6, %r7, %r8, %r9, %r10}, [%rd4], %r2;
	wmma.load.b.sync.aligned.col.m16n16k16.global.f16 	{%r11, %r12, %r13, %r14, %r15, %r16, %r17, %r18}, [%rd5], %r2;
	wmma.mma.sync.aligned.row.col.m16n16k16.f16.f16 {%r19, %r20, %r21, %r22}, {%r3, %r4, %r5, %r6, %r7, %r8, %r9, %r10}, {%r11, %r12, %r13, %r14, %r15, %r16, %r17, %r18}, {%r1, %r1, %r1, %r1};
	wmma.store.d.sync.aligned.row.m16n16k16.global.f16 	[%rd6], {%r19, %r20, %r21, %r22}, %r2;
	ret;

}


// ===== COMPILED SASS (sm_100) =====

	.target	sm_100

	.elftype	@"ET_EXEC"


//--------------------- .note.nv.tkinfo           --------------------------
	.section	.note.nv.tkinfo,"",@"SHT_NOTE"
	.sectionflags	@"SHF_NOTE_NV_TKINFO"
	.tkinfo
        /*0018*/ 	.word	0x00000002
        /*0030*/ 	.string	""
        /*0030*/ 	.string	"ptxas"
        /*0030*/ 	.string	"Cuda compilation tools, release 13.0, V13.0.88"
        /*0030*/ 	.string	"Build cuda_13.0.r13.0/compiler.36424714_0"
        /*0030*/ 	.string	"-arch sm_100 -m 64 "



//--------------------- .note.nv.cuinfo           --------------------------
	.section	.note.nv.cuinfo,"",@"SHT_NOTE"
	.sectionflags	@"SHF_NOTE_NV_CUINFO"
        /*0018*/ 	.short	0x0002
        /*001a*/ 	.short	0x0064
        /*001c*/ 	.short	0x0082
	.zero		2


//--------------------- .nv.info                  --------------------------
	.section	.nv.info,"",@"SHT_CUDA_INFO"
	.align	4


	//----- nvinfo : EIATTR_REGCOUNT
	.align		4
        /*0000*/ 	.byte	0x04, 0x2f
        /*0002*/ 	.short	(.L_1 - .L_0)
	.align		4
.L_0:
        /*0004*/ 	.word	index@(_Z19wmma_example_kernelPK6__halfS1_PS_)
        /*0008*/ 	.word	0x00000012


	//----- nvinfo : EIATTR_FRAME_SIZE
	.align		4
.L_1:
        /*000c*/ 	.byte	0x04, 0x11
        /*000e*/ 	.short	(.L_3 - .L_2)
	.align		4
.L_2:
        /*0010*/ 	.word	index@(_Z19wmma_example_kernelPK6__halfS1_PS_)
        /*0014*/ 	.word	0x00000000


	//----- nvinfo : EIATTR_MIN_STACK_SIZE
	.align		4
.L_3:
        /*0018*/ 	.byte	0x04, 0x12
        /*001a*/ 	.short	(.L_5 - .L_4)
	.align		4
.L_4:
        /*001c*/ 	.word	index@(_Z19wmma_example_kernelPK6__halfS1_PS_)
        /*0020*/ 	.word	0x00000000
.L_5:


//--------------------- .nv.compat                --------------------------
	.section	.nv.compat,"",@"SHT_CUDA_COMPAT_INFO"
	.align	4
        /*0000*/ 	.byte	0x02, 0x09, 0x00, 0x00, 0x02, 0x02, 0x01, 0x00, 0x02, 0x05, 0x05, 0x00, 0x03, 0x07, 0x01, 0x01
        /*0010*/ 	.byte	0x02, 0x03, 0x00, 0x00, 0x02, 0x06, 0x01, 0x00, 0x04, 0x0b, 0x08, 0x00, 0x09, 0x00, 0x00, 0x00
        /*0020*/ 	.byte	0x00, 0x00, 0x00, 0x00


//--------------------- .nv.info._Z19wmma_example_kernelPK6__halfS1_PS_ --------------------------
	.section	.nv.info._Z19wmma_example_kernelPK6__halfS1_PS_,"",@"SHT_CUDA_INFO"
	.sectionflags	@""
	.align	4


	//----- nvinfo : EIATTR_CUDA_API_VERSION
	.align		4
        /*0000*/ 	.byte	0x04, 0x37
        /*0002*/ 	.short	(.L_7 - .L_6)
.L_6:
        /*0004*/ 	.word	0x00000082


	//----- nvinfo : EIATTR_KPARAM_INFO
	.align		4
.L_7:
        /*0008*/ 	.byte	0x04, 0x17
        /*000a*/ 	.short	(.L_9 - .L_8)
.L_8:
        /*000c*/ 	.word	0x00000000
        /*0010*/ 	.short	0x0002
        /*0012*/ 	.short	0x0010
        /*0014*/ 	.byte	0x00, 0xf5, 0x21, 0x00


	//----- nvinfo : EIATTR_KPARAM_INFO
	.align		4
.L_9:
        /*0018*/ 	.byte	0x04, 0x17
        /*001a*/ 	.short	(.L_11 - .L_10)
.L_10:
        /*001c*/ 	.word	0x00000000
        /*0020*/ 	.short	0x0001
        /*0022*/ 	.short	0x0008
        /*0024*/ 	.byte	0x00, 0xf5, 0x21, 0x00


	//----- nvinfo : EIATTR_KPARAM_INFO
	.align		4
.L_11:
        /*0028*/ 	.byte	0x04, 0x17
        /*002a*/ 	.short	(.L_13 - .L_12)
.L_12:
        /*002c*/ 	.word	0x00000000
        /*0030*/ 	.short	0x0000
        /*0032*/ 	.short	0x0000
        /*0034*/ 	.byte	0x00, 0xf5, 0x21, 0x00


	//----- nvinfo : EIATTR_SPARSE_MMA_MASK
	.align		4
.L_13:
        /*0038*/ 	.byte	0x03, 0x50
        /*003a*/ 	.short	0x0000


	//----- nvinfo : EIATTR_WMMA_USED
	.align		4
        /*003c*/ 	.byte	0x01, 0x2b
	.zero		2


	//----- nvinfo : EIATTR_MAXREG_COUNT
	.align		4
        /*0040*/ 	.byte	0x03, 0x1b
        /*0042*/ 	.short	0x00ff


	//----- nvinfo : EIATTR_MERCURY_ISA_VERSION
	.align		4
        /*0044*/ 	.byte	0x03, 0x5f
        /*0046*/ 	.short	0x0101


	//----- nvinfo : EIATTR_VRC_CTA_INIT_COUNT
	.align		4
        /*0048*/ 	.byte	0x02, 0x4a
	.zero		1
	.zero		1


	//----- nvinfo : EIATTR_EXIT_INSTR_OFFSETS
	.align		4
        /*004c*/ 	.byte	0x04, 0x1c
        /*004e*/ 	.short	(.L_15 - .L_14)


	//   ....[0]....
.L_14:
        /*0050*/ 	.word	0x000001d0


	//----- nvinfo : EIATTR_CBANK_PARAM_SIZE
	.align		4
.L_15:
        /*0054*/ 	.byte	0x03, 0x19
        /*0056*/ 	.short	0x0018


	//----- nvinfo : EIATTR_PARAM_CBANK
	.align		4
        /*0058*/ 	.byte	0x04, 0x0a
        /*005a*/ 	.short	(.L_17 - .L_16)
	.align		4
.L_16:
        /*005c*/ 	.word	index@(.nv.constant0._Z19wmma_example_kernelPK6__halfS1_PS_)
        /*0060*/ 	.short	0x0380
        /*0062*/ 	.short	0x0018


	//----- nvinfo : EIATTR_SW_WAR
	.align		4
.L_17:
        /*0064*/ 	.byte	0x04, 0x36
        /*0066*/ 	.short	(.L_19 - .L_18)
.L_18:
        /*0068*/ 	.word	0x00000008
.L_19:


//--------------------- .nv.callgraph             --------------------------
	.section	.nv.callgraph,"",@"SHT_CUDA_CALLGRAPH"
	.align	4
	.sectionentsize	8
	.align		4
        /*0000*/ 	.word	0x00000000
	.align		4
        /*0004*/ 	.word	0xffffffff
	.align		4
        /*0008*/ 	.word	0x00000000
	.align		4
        /*000c*/ 	.word	0xfffffffe
	.align		4
        /*0010*/ 	.word	0x00000000
	.align		4
        /*0014*/ 	.word	0xfffffffd
	.align		4
        /*0018*/ 	.word	0x00000000
	.align		4
        /*001c*/ 	.word	0xfffffffc


//--------------------- .text._Z19wmma_example_kernelPK6__halfS1_PS_ --------------------------
	.section	.text._Z19wmma_example_kernelPK6__halfS1_PS_,"ax",@progbits
	.align	128
        .global         _Z19wmma_example_kernelPK6__halfS1_PS_
        .type           _Z19wmma_example_kernelPK6__halfS1_PS_,@function
        .size           _Z19wmma_example_kernelPK6__halfS1_PS_,(.L_x_1 - _Z19wmma_example_kernelPK6__halfS1_PS_)
        .other          _Z19wmma_example_kernelPK6__halfS1_PS_,@"STO_CUDA_ENTRY STV_DEFAULT"
_Z19wmma_example_kernelPK6__halfS1_PS_:
.text._Z19wmma_example_kernelPK6__halfS1_PS_:
[----:B------:R-:W-:Y:S01]  /*0000*/  LDC R1, c[0x0][0x37c] ;  /* 0x0000df00ff017b82 */ /* 0x000fe20000000800 */
[----:B------:R-:W0:Y:S01]  /*0010*/  S2R R5, SR_LANEID ;  /* 0x0000000000057919 */ /* 0x000e220000000000 */
[----:B------:R-:W1:Y:S01]  /*0020*/  LDCU.128 UR8, c[0x0][0x380] ;  /* 0x00007000ff0877ac */ /* 0x000e620008000c00 */
[----:B------:R-:W-:Y:S01]  /*0030*/  IMAD.MOV.U32 R3, RZ, RZ, RZ ;  /* 0x000000ffff037224 */ /* 0x000fe200078e00ff */
[----:B------:R-:W2:Y:S01]  /*0040*/  LDCU.64 UR4, c[0x0][0x358] ;  /* 0x00006b00ff0477ac */ /* 0x000ea20008000a00 */
[----:B------:R-:W3:Y:S01]  /*0050*/  LDCU.64 UR6, c[0x0][0x390] ;  /* 0x00007200ff0677ac */ /* 0x000ee20008000a00 */
[----:B0-----:R-:W-:Y:S02]  /*0060*/  LOP3.LUT R2, R5, 0x3, RZ, 0xc0, !PT ;  /* 0x0000000305027812 */ /* 0x001fe400078ec0ff */
[----:B------:R-:W-:-:S05]  /*0070*/  SHF.R.U32.HI R5, RZ, 0x2, R5 ;  /* 0x00000002ff057819 */ /* 0x000fca0000011605 */
[----:B------:R-:W-:-:S03]  /*0080*/  IMAD.WIDE.U32 R2, R5, 0x8, R2 ;  /* 0x0000000805027825 */ /* 0x000fc600078e0002 */
[C---:B-1----:R-:W-:Y:S02]  /*0090*/  LEA R8, P0, R2.reuse, UR8, 0x2 ;  /* 0x0000000802087c11 */ /* 0x042fe4000f8010ff */
[C---:B------:R-:W-:Y:S02]  /*00a0*/  LEA R10, P1, R2.reuse, UR10, 0x2 ;  /* 0x0000000a020a7c11 */ /* 0x040fe4000f8210ff */
[C-C-:B------:R-:W-:Y:S02]  /*00b0*/  LEA.HI.X R9, R2.reuse, UR9, R3.reuse, 0x2, P0 ;  /* 0x0000000902097c11 */ /* 0x140fe400080f1403 */
[----:B------:R-:W-:-:S03]  /*00c0*/  LEA.HI.X R11, R2, UR11, R3, 0x2, P1 ;  /* 0x0000000b020b7c11 */ /* 0x000fc600088f1403 */
[----:B--2---:R-:W2:Y:S04]  /*00d0*/  LDG.E R4, desc[UR4][R8.64] ;  /* 0x0000000408047981 */ /* 0x004ea8000c1e1900 */
[----:B------:R-:W2:Y:S04]  /*00e0*/  LDG.E R5, desc[UR4][R8.64+0x100] ;  /* 0x0001000408057981 */ /* 0x000ea8000c1e1900 */
[----:B------:R-:W2:Y:S04]  /*00f0*/  LDG.E R6, desc[UR4][R8.64+0x10] ;  /* 0x0000100408067981 */ /* 0x000ea8000c1e1900 */
[----:B------:R-:W2:Y:S04]  /*0100*/  LDG.E R7, desc[UR4][R8.64+0x110] ;  /* 0x0001100408077981 */ /* 0x000ea8000c1e1900 */
[----:B------:R-:W2:Y:S04]  /*0110*/  LDG.E R12, desc[UR4][R10.64] ;  /* 0x000000040a0c7981 */ /* 0x000ea8000c1e1900 */
[----:B------:R-:W2:Y:S04]  /*0120*/  LDG.E R13, desc[UR4][R10.64+0x10] ;  /* 0x000010040a0d7981 */ /* 0x000ea8000c1e1900 */
[----:B------:R-:W4:Y:S04]  /*0130*/  LDG.E R14, desc[UR4][R10.64+0x100] ;  /* 0x000100040a0e7981 */ /* 0x000f28000c1e1900 */
[----:B------:R-:W4:Y:S01]  /*0140*/  LDG.E R15, desc[UR4][R10.64+0x110] ;  /* 0x000110040a0f7981 */ /* 0x000f22000c1e1900 */
[C---:B--2---:R-:W-:Y:S08]  /*0150*/  HMMA.16816.F16 R12, R4.reuse, R12, RZ ;  /* 0x0000000c040c723c */ /* 0x044ff000000008ff */
[----:B----4-:R-:W-:Y:S01]  /*0160*/  HMMA.16816.F16 R14, R4, R14, RZ ;  /* 0x0000000e040e723c */ /* 0x010fe200000008ff */
[----:B---3--:R-:W-:-:S04]  /*0170*/  LEA R4, P0, R2, UR6, 0x2 ;  /* 0x0000000602047c11 */ /* 0x008fc8000f8010ff */
[----:B------:R-:W-:-:S06]  /*0180*/  LEA.HI.X R5, R2, UR7, R3, 0x2, P0 ;  /* 0x0000000702057c11 */ /* 0x000fcc00080f1403 */
[----:B------:R-:W-:Y:S04]  /*0190*/  STG.E desc[UR4][R4.64], R12 ;  /* 0x0000000c04007986 */ /* 0x000fe8000c101904 */
[----:B------:R-:W-:Y:S04]  /*01a0*/  STG.E desc[UR4][R4.64+0x100], R13 ;  /* 0x0001000d04007986 */ /* 0x000fe8000c101904 */
[----:B------:R-:W-:Y:S04]  /*01b0*/  STG.E desc[UR4][R4.64+0x10], R14 ;  /* 0x0000100e04007986 */ /* 0x000fe8000c101904 */
[----:B------:R-:W-:Y:S01]  /*01c0*/  STG.E desc[UR4][R4.64+0x110], R15 ;  /* 0x0001100f04007986 */ /* 0x000fe2000c101904 */
[----:B------:R-:W-:Y:S05]  /*01d0*/  EXIT ;  /* 0x000000000000794d */ /* 0x000fea0003800000 */
.L_x_0:
[----:B------:R-:W-:-:S00]  /*01e0*/  BRA `(.L_x_0) ;  /* 0xfffffffc00fc7947 */ /* 0x000fc0000383ffff */
[----:B------:R-:W-:-:S00]  /*01f0*/  NOP ;  /* 0x0000000000007918 */ /* 0x000fc00000000000 */
        /* <DEDUP_REMOVED lines=8> */
.L_x_1:


//--------------------- .nv.shared.reserved.0     --------------------------
	.section	.nv.shared.reserved.0,"aw",@nobits
	.weak		__nv_reservedSMEM_offset_0_alias
	.size		__nv_reservedSMEM_offset_0_alias, 0, 64
	.other		__nv_reservedSMEM_offset_0_alias,@"STO_CUDA_RESERVED_SHARED STV_DEFAULT"
__nv_reservedSMEM_offset_0_alias:
	.zero		0
	.zero		64


//--------------------- .nv.constant0._Z19wmma_example_kernelPK6__halfS1_PS_ --------------------------
	.section	.nv.constant0._Z19wmma_example_kernelPK6__halfS1_PS_,"a",@progbits
	.sectionflags	@""
	.align	4
.nv.constant0._Z19wmma_example_kernelPK6__halfS1_PS_:
	.zero		920


//--------------------- SYMBOLS --------------------------

	.type		.nv.reservedSmem.offset0,@object
	.size		.nv.reservedSmem.offset0,0x4
